//
// Generated by NVIDIA NVVM Compiler
//
// Compiler Build ID: CL-36424714
// Cuda compilation tools, release 13.0, V13.0.88
// Based on NVVM 20.0.0
//

.version 9.0
.target sm_100
.address_size 64

	// .globl	_Z9sineAnglePfS_i
.global .align 4 .b8 __cudart_i2opi_f[24] = {65, 144, 67, 60, 153, 149, 98, 219, 192, 221, 52, 245, 209, 87, 39, 252, 41, 21, 68, 78, 110, 131, 249, 162};

.visible .entry _Z9sineAnglePfS_i(
	.param .u64 .ptr .align 1 _Z9sineAnglePfS_i_param_0,
	.param .u64 .ptr .align 1 _Z9sineAnglePfS_i_param_1,
	.param .u32 _Z9sineAnglePfS_i_param_2
)
{
	.local .align 4 .b8 	__local_depot0[28];
	.reg .b64 	%SP;
	.reg .b64 	%SPL;
	.reg .pred 	%p<10>;
	.reg .b32 	%r<45>;
	.reg .b32 	%f<28>;
	.reg .b64 	%rd<29>;
	.reg .b64 	%fd<3>;

	mov.u64 	%SPL, __local_depot0;
	ld.param.u64 	%rd9, [_Z9sineAnglePfS_i_param_0];
	ld.param.u64 	%rd10, [_Z9sineAnglePfS_i_param_1];
	ld.param.u32 	%r16, [_Z9sineAnglePfS_i_param_2];
	add.u64 	%rd1, %SPL, 0;
	mov.u32 	%r17, %tid.x;
	mov.u32 	%r18, %ntid.x;
	mov.u32 	%r19, %ctaid.x;
	mad.lo.s32 	%r1, %r18, %r19, %r17;
	setp.ge.s32 	%p1, %r1, %r16;
	@%p1 bra 	$L__BB0_10;
	cvta.to.global.u64 	%rd12, %rd9;
	mul.wide.s32 	%rd13, %r1, 4;
	add.s64 	%rd14, %rd12, %rd13;
	ld.global.f32 	%f1, [%rd14];
	mul.f32 	%f7, %f1, 0f3F22F983;
	cvt.rni.s32.f32 	%r44, %f7;
	cvt.rn.f32.s32 	%f8, %r44;
	fma.rn.f32 	%f9, %f8, 0fBFC90FDA, %f1;
	fma.rn.f32 	%f10, %f8, 0fB3A22168, %f9;
	fma.rn.f32 	%f27, %f8, 0fA7C234C5, %f10;
	abs.f32 	%f3, %f1;
	setp.ltu.f32 	%p2, %f3, 0f47CE4780;
	@%p2 bra 	$L__BB0_9;
	setp.neu.f32 	%p3, %f3, 0f7F800000;
	@%p3 bra 	$L__BB0_4;
	mov.f32 	%f13, 0f00000000;
	mul.rn.f32 	%f27, %f1, %f13;
	mov.b32 	%r44, 0;
	bra.uni 	$L__BB0_9;
$L__BB0_4:
	mov.b32 	%r3, %f1;
	shl.b32 	%r21, %r3, 8;
	or.b32  	%r4, %r21, -2147483648;
	mov.b64 	%rd28, 0;
	mov.b32 	%r41, 0;
	mov.u64 	%rd26, __cudart_i2opi_f;
	mov.u64 	%rd27, %rd1;
$L__BB0_5:
	.pragma "nounroll";
	ld.global.nc.u32 	%r22, [%rd26];
	mad.wide.u32 	%rd17, %r22, %r4, %rd28;
	shr.u64 	%rd28, %rd17, 32;
	st.local.u32 	[%rd27], %rd17;
	add.s32 	%r41, %r41, 1;
	add.s64 	%rd27, %rd27, 4;
	add.s64 	%rd26, %rd26, 4;
	setp.ne.s32 	%p4, %r41, 6;
	@%p4 bra 	$L__BB0_5;
	shr.u32 	%r23, %r3, 23;
	st.local.u32 	[%rd1+24], %rd28;
	and.b32  	%r7, %r23, 31;
	and.b32  	%r24, %r23, 224;
	add.s32 	%r25, %r24, -128;
	shr.u32 	%r26, %r25, 5;
	mul.wide.u32 	%rd18, %r26, 4;
	sub.s64 	%rd8, %rd1, %rd18;
	ld.local.u32 	%r42, [%rd8+24];
	ld.local.u32 	%r43, [%rd8+20];
	setp.eq.s32 	%p5, %r7, 0;
	@%p5 bra 	$L__BB0_8;
	shf.l.wrap.b32 	%r42, %r43, %r42, %r7;
	ld.local.u32 	%r27, [%rd8+16];
	shf.l.wrap.b32 	%r43, %r27, %r43, %r7;
$L__BB0_8:
	shr.u32 	%r28, %r42, 30;
	shf.l.wrap.b32 	%r29, %r43, %r42, 2;
	shl.b32 	%r30, %r43, 2;
	shr.u32 	%r31, %r29, 31;
	add.s32 	%r32, %r31, %r28;
	neg.s32 	%r33, %r32;
	setp.lt.s32 	%p6, %r3, 0;
	selp.b32 	%r44, %r33, %r32, %p6;
	xor.b32  	%r34, %r29, %r3;
	shr.s32 	%r35, %r29, 31;
	xor.b32  	%r36, %r35, %r29;
	xor.b32  	%r37, %r35, %r30;
	cvt.u64.u32 	%rd19, %r36;
	shl.b64 	%rd20, %rd19, 32;
	cvt.u64.u32 	%rd21, %r37;
	or.b64  	%rd22, %rd20, %rd21;
	cvt.rn.f64.s64 	%fd1, %rd22;
	mul.f64 	%fd2, %fd1, 0d3BF921FB54442D19;
	cvt.rn.f32.f64 	%f11, %fd2;
	neg.f32 	%f12, %f11;
	setp.lt.s32 	%p7, %r34, 0;
	selp.f32 	%f27, %f12, %f11, %p7;
$L__BB0_9:
	mul.rn.f32 	%f14, %f27, %f27;
	and.b32  	%r39, %r44, 1;
	setp.eq.b32 	%p8, %r39, 1;
	selp.f32 	%f15, 0f3F800000, %f27, %p8;
	fma.rn.f32 	%f16, %f14, %f15, 0f00000000;
	fma.rn.f32 	%f17, %f14, 0f37CBAC00, 0fBAB607ED;
	selp.f32 	%f18, %f17, 0fB94D4153, %p8;
	selp.f32 	%f19, 0f3D2AAABB, 0f3C0885E4, %p8;
	fma.rn.f32 	%f20, %f18, %f14, %f19;
	selp.f32 	%f21, 0fBEFFFFFF, 0fBE2AAAA8, %p8;
	fma.rn.f32 	%f22, %f20, %f14, %f21;
	fma.rn.f32 	%f23, %f22, %f16, %f15;
	and.b32  	%r40, %r44, 2;
	setp.eq.s32 	%p9, %r40, 0;
	mov.f32 	%f24, 0f00000000;
	sub.f32 	%f25, %f24, %f23;
	selp.f32 	%f26, %f23, %f25, %p9;
	cvta.to.global.u64 	%rd23, %rd10;
	add.s64 	%rd25, %rd23, %rd13;
	st.global.f32 	[%rd25], %f26;
$L__BB0_10:
	ret;

}


// ===== COMPILED SASS (sm_100) =====

	.target	sm_100

	.elftype	@"ET_EXEC"


//--------------------- .note.nv.tkinfo           --------------------------
	.section	.note.nv.tkinfo,"",@"SHT_NOTE"
	.sectionflags	@"SHF_NOTE_NV_TKINFO"
	.tkinfo
        /*0018*/ 	.word	0x00000002
        /*0030*/ 	.string	""
        /*0030*/ 	.string	"ptxas"
        /*0030*/ 	.string	"Cuda compilation tools, release 13.0, V13.0.88"
        /*0030*/ 	.string	"Build cuda_13.0.r13.0/compiler.36424714_0"
        /*0030*/ 	.string	"-arch sm_100 -m 64 "



//--------------------- .note.nv.cuinfo           --------------------------
	.section	.note.nv.cuinfo,"",@"SHT_NOTE"
	.sectionflags	@"SHF_NOTE_NV_CUINFO"
        /*0018*/ 	.short	0x0002
        /*001a*/ 	.short	0x0064
        /*001c*/ 	.short	0x0082
	.zero		2


//--------------------- .nv.info                  --------------------------
	.section	.nv.info,"",@"SHT_CUDA_INFO"
	.align	4


	//----- nvinfo : EIATTR_REGCOUNT
	.align		4
        /*0000*/ 	.byte	0x04, 0x2f
        /*0002*/ 	.short	(.L_2 - .L_1)
	.align		4
.L_1:
        /*0004*/ 	.word	index@(_Z9sineAnglePfS_i)
        /*0008*/ 	.word	0x00000012


	//----- nvinfo : EIATTR_FRAME_SIZE
	.align		4
.L_2:
        /*000c*/ 	.byte	0x04, 0x11
        /*000e*/ 	.short	(.L_4 - .L_3)
	.align		4
.L_3:
        /*0010*/ 	.word	index@(_Z9sineAnglePfS_i)
        /*0014*/ 	.word	0x00000000


	//----- nvinfo : EIATTR_MIN_STACK_SIZE
	.align		4
.L_4:
        /*0018*/ 	.byte	0x04, 0x12
        /*001a*/ 	.short	(.L_6 - .L_5)
	.align		4
.L_5:
        /*001c*/ 	.word	index@(_Z9sineAnglePfS_i)
        /*0020*/ 	.word	0x00000000
.L_6:


//--------------------- .nv.compat                --------------------------
	.section	.nv.compat,"",@"SHT_CUDA_COMPAT_INFO"
	.align	4
        /*0000*/ 	.byte	0x02, 0x09, 0x00, 0x00, 0x02, 0x02, 0x01, 0x00, 0x02, 0x05, 0x05, 0x00, 0x03, 0x07, 0x01, 0x01
        /*0010*/ 	.byte	0x02, 0x03, 0x00, 0x00, 0x02, 0x06, 0x01, 0x00, 0x04, 0x0b, 0x08, 0x00, 0x01, 0x00, 0x00, 0x00
        /*0020*/ 	.byte	0x00, 0x00, 0x00, 0x00


//--------------------- .nv.info._Z9sineAnglePfS_i --------------------------
	.section	.nv.info._Z9sineAnglePfS_i,"",@"SHT_CUDA_INFO"
	.sectionflags	@""
	.align	4


	//----- nvinfo : EIATTR_CUDA_API_VERSION
	.align		4
        /*0000*/ 	.byte	0x04, 0x37
        /*0002*/ 	.short	(.L_8 - .L_7)
.L_7:
        /*0004*/ 	.word	0x00000082


	//----- nvinfo : EIATTR_KPARAM_INFO
	.align		4
.L_8:
        /*0008*/ 	.byte	0x04, 0x17
        /*000a*/ 	.short	(.L_10 - .L_9)
.L_9:
        /*000c*/ 	.word	0x00000000
        /*0010*/ 	.short	0x0002
        /*0012*/ 	.short	0x0010
        /*0014*/ 	.byte	0x00, 0xf0, 0x11, 0x00


	//----- nvinfo : EIATTR_KPARAM_INFO
	.align		4
.L_10:
        /*0018*/ 	.byte	0x04, 0x17
        /*001a*/ 	.short	(.L_12 - .L_11)
.L_11:
        /*001c*/ 	.word	0x00000000
        /*0020*/ 	.short	0x0001
        /*0022*/ 	.short	0x0008
        /*0024*/ 	.byte	0x00, 0xf5, 0x21, 0x00


	//----- nvinfo : EIATTR_KPARAM_INFO
	.align		4
.L_12:
        /*0028*/ 	.byte	0x04, 0x17
        /*002a*/ 	.short	(.L_14 - .L_13)
.L_13:
        /*002c*/ 	.word	0x00000000
        /*0030*/ 	.short	0x0000
        /*0032*/ 	.short	0x0000
        /*0034*/ 	.byte	0x00, 0xf5, 0x21, 0x00


	//----- nvinfo : EIATTR_SPARSE_MMA_MASK
	.align		4
.L_14:
        /*0038*/ 	.byte	0x03, 0x50
        /*003a*/ 	.short	0x0000


	//----- nvinfo : EIATTR_MAXREG_COUNT
	.align		4
        /*003c*/ 	.byte	0x03, 0x1b
        /*003e*/ 	.short	0x00ff


	//----- nvinfo : EIATTR_MERCURY_ISA_VERSION
	.align		4
        /*0040*/ 	.byte	0x03, 0x5f
        /*0042*/ 	.short	0x0101


	//----- nvinfo : EIATTR_VRC_CTA_INIT_COUNT
	.align		4
        /*0044*/ 	.byte	0x02, 0x4a
	.zero		1
	.zero		1


	//----- nvinfo : EIATTR_EXIT_INSTR_OFFSETS
	.align		4
        /*0048*/ 	.byte	0x04, 0x1c
        /*004a*/ 	.short	(.L_16 - .L_15)


	//   ....[0]....
.L_15:
        /*004c*/ 	.word	0x00000070


	//   ....[1]....
        /*0050*/ 	.word	0x000008a0


	//----- nvinfo : EIATTR_CRS_STACK_SIZE
	.align		4
.L_16:
        /*0054*/ 	.byte	0x04, 0x1e
        /*0056*/ 	.short	(.L_18 - .L_17)
.L_17:
        /*0058*/ 	.word	0x00000000


	//----- nvinfo : EIATTR_CBANK_PARAM_SIZE
	.align		4
.L_18:
        /*005c*/ 	.byte	0x03, 0x19
        /*005e*/ 	.short	0x0014


	//----- nvinfo : EIATTR_PARAM_CBANK
	.align		4
        /*0060*/ 	.byte	0x04, 0x0a
        /*0062*/ 	.short	(.L_20 - .L_19)
	.align		4
.L_19:
        /*0064*/ 	.word	index@(.nv.constant0._Z9sineAnglePfS_i)
        /*0068*/ 	.short	0x0380
        /*006a*/ 	.short	0x0014


	//----- nvinfo : EIATTR_SW_WAR
	.align		4
.L_20:
        /*006c*/ 	.byte	0x04, 0x36
        /*006e*/ 	.short	(.L_22 - .L_21)
.L_21:
        /*0070*/ 	.word	0x00000008
.L_22:


//--------------------- .nv.callgraph             --------------------------
	.section	.nv.callgraph,"",@"SHT_CUDA_CALLGRAPH"
	.align	4
	.sectionentsize	8
	.align		4
        /*0000*/ 	.word	0x00000000
	.align		4
        /*0004*/ 	.word	0xffffffff
	.align		4
        /*0008*/ 	.word	0x00000000
	.align		4
        /*000c*/ 	.word	0xfffffffe
	.align		4
        /*0010*/ 	.word	0x00000000
	.align		4
        /*0014*/ 	.word	0xfffffffd
	.align		4
        /*0018*/ 	.word	0x00000000
	.align		4
        /*001c*/ 	.word	0xfffffffc


//--------------------- .nv.constant4             --------------------------
	.section	.nv.constant4,"a",@progbits
	.align	8
	.align		8
.nv.constant4:
        /*0000*/ 	.dword	__cudart_i2opi_f


//--------------------- .text._Z9sineAnglePfS_i   --------------------------
	.section	.text._Z9sineAnglePfS_i,"ax",@progbits
	.align	128
        .global         _Z9sineAnglePfS_i
        .type           _Z9sineAnglePfS_i,@function
        .size           _Z9sineAnglePfS_i,(.L_x_6 - _Z9sineAnglePfS_i)
        .other          _Z9sineAnglePfS_i,@"STO_CUDA_ENTRY STV_DEFAULT"
_Z9sineAnglePfS_i:
.text._Z9sineAnglePfS_i:
[----:B------:R-:W-:Y:S01]  /*0000*/  LDC R1, c[0x0][0x37c] ;  /* 0x0000df00ff017b82 */ /* 0x000fe20000000800 */
[----:B------:R-:W0:Y:S01]  /*0010*/  S2R R2, SR_TID.X ;  /* 0x0000000000027919 */ /* 0x000e220000002100 */
[----:B------:R-:W0:Y:S01]  /*0020*/  LDCU UR4, c[0x0][0x360] ;  /* 0x00006c00ff0477ac */ /* 0x000e220008000800 */
[----:B------:R-:W0:Y:S01]  /*0030*/  S2R R3, SR_CTAID.X ;  /* 0x0000000000037919 */ /* 0x000e220000002500 */
[----:B------:R-:W1:Y:S01]  /*0040*/  LDCU UR5, c[0x0][0x390] ;  /* 0x00007200ff0577ac */ /* 0x000e620008000800 */
[----:B0-----:R-:W-:-:S05]  /*0050*/  IMAD R2, R3, UR4, R2 ;  /* 0x0000000403027c24 */ /* 0x001fca000f8e0202 */
[----:B-1----:R-:W-:-:S13]  /*0060*/  ISETP.GE.AND P0, PT, R2, UR5, PT ;  /* 0x0000000502007c0c */ /* 0x002fda000bf06270 */
[----:B------:R-:W-:Y:S05]  /*0070*/  @P0 EXIT ;  /* 0x000000000000094d */ /* 0x000fea0003800000 */
[----:B------:R-:W0:Y:S01]  /*0080*/  LDC.64 R4, c[0x0][0x380] ;  /* 0x0000e000ff047b82 */ /* 0x000e220000000a00 */
[----:B------:R-:W1:Y:S01]  /*0090*/  LDCU.64 UR6, c[0x0][0x358] ;  /* 0x00006b00ff0677ac */ /* 0x000e620008000a00 */
[----:B0-----:R-:W-:-:S05]  /*00a0*/  IMAD.WIDE R4, R2, 0x4, R4 ;  /* 0x0000000402047825 */ /* 0x001fca00078e0204 */
[----:B-1----:R-:W2:Y:S01]  /*00b0*/  LDG.E R0, desc[UR6][R4.64] ;  /* 0x0000000604007981 */ /* 0x002ea2000c1e1900 */
[----:B------:R-:W-:Y:S01]  /*00c0*/  BSSY.RECONVERGENT B0, `(.L_x_0) ;  /* 0x0000069000007945 */ /* 0x000fe20003800200 */
[C---:B--2---:R-:W-:Y:S01]  /*00d0*/  FMUL R3, R0.reuse, 0.63661974668502807617 ;  /* 0x3f22f98300037820 */ /* 0x044fe20000400000 */
[----:B------:R-:W-:-:S05]  /*00e0*/  FSETP.GE.AND P0, PT, |R0|, 105615, PT ;  /* 0x47ce47800000780b */ /* 0x000fca0003f06200 */
[----:B------:R-:W0:Y:S02]  /*00f0*/  F2I.NTZ R3, R3 ;  /* 0x0000000300037305 */ /* 0x000e240000203100 */
[----:B0-----:R-:W-:-:S05]  /*0100*/  I2FP.F32.S32 R7, R3 ;  /* 0x0000000300077245 */ /* 0x001fca0000201400 */
[----:B------:R-:W-:-:S04]  /*0110*/  FFMA R6, R7, -1.5707962512969970703, R0 ;  /* 0xbfc90fda07067823 */ /* 0x000fc80000000000 */
[----:B------:R-:W-:-:S04]  /*0120*/  FFMA R6, R7, -7.5497894158615963534e-08, R6 ;  /* 0xb3a2216807067823 */ /* 0x000fc80000000006 */
[----:B------:R-:W-:Y:S01]  /*0130*/  FFMA R6, R7, -5.3903029534742383927e-15, R6 ;  /* 0xa7c234c507067823 */ /* 0x000fe20000000006 */
[----:B------:R-:W-:Y:S06]  /*0140*/  @!P0 BRA `(.L_x_1) ;  /* 0x0000000400808947 */ /* 0x000fec0003800000 */
[----:B------:R-:W-:-:S13]  /*0150*/  FSETP.NEU.AND P0, PT, |R0|, +INF , PT ;  /* 0x7f8000000000780b */ /* 0x000fda0003f0d200 */
[----:B------:R-:W-:Y:S01]  /*0160*/  @!P0 FMUL R6, RZ, R0 ;  /* 0x00000000ff068220 */ /* 0x000fe20000400000 */
[----:B------:R-:W-:Y:S01]  /*0170*/  @!P0 IMAD.MOV.U32 R3, RZ, RZ, RZ ;  /* 0x000000ffff038224 */ /* 0x000fe200078e00ff */
[----:B------:R-:W-:Y:S06]  /*0180*/  @!P0 BRA `(.L_x_1) ;  /* 0x0000000400708947 */ /* 0x000fec0003800000 */
[----:B------:R-:W-:Y:S01]  /*0190*/  IMAD.SHL.U32 R3, R0, 0x100, RZ ;  /* 0x0000010000037824 */ /* 0x000fe200078e00ff */
[----:B------:R-:W0:Y:S01]  /*01a0*/  LDCU.64 UR8, c[0x4][URZ] ;  /* 0x01000000ff0877ac */ /* 0x000e220008000a00 */
[----:B------:R-:W-:Y:S02]  /*01b0*/  IMAD.MOV.U32 R11, RZ, RZ, RZ ;  /* 0x000000ffff0b7224 */ /* 0x000fe400078e00ff */
[----:B------:R-:W-:Y:S01]  /*01c0*/  IMAD.MOV.U32 R8, RZ, RZ, RZ ;  /* 0x000000ffff087224 */ /* 0x000fe200078e00ff */
[----:B------:R-:W-:Y:S01]  /*01d0*/  LOP3.LUT R3, R3, 0x80000000, RZ, 0xfc, !PT ;  /* 0x8000000003037812 */ /* 0x000fe200078efcff */
[----:B------:R-:W-:Y:S01]  /*01e0*/  UMOV UR5, URZ ;  /* 0x000000ff00057c82 */ /* 0x000fe20008000000 */
[----:B------:R-:W-:-:S05]  /*01f0*/  UMOV UR4, URZ ;  /* 0x000000ff00047c82 */ /* 0x000fca0008000000 */
.L_x_2:
[----:B0-----:R-:W-:Y:S01]  /*0200*/  IMAD.U32 R6, RZ, RZ, UR8 ;  /* 0x00000008ff067e24 */ /* 0x001fe2000f8e00ff */
[----:B------:R-:W-:-:S05]  /*0210*/  MOV R7, UR9 ;  /* 0x0000000900077c02 */ /* 0x000fca0008000f00 */
[----:B------:R-:W2:Y:S01]  /*0220*/  LDG.E.CONSTANT R4, desc[UR6][R6.64] ;  /* 0x0000000606047981 */ /* 0x000ea2000c1e9900 */
[----:B------:R-:W-:Y:S01]  /*0230*/  UIADD3 UR4, UPT, UPT, UR4, 0x1, URZ ;  /* 0x0000000104047890 */ /* 0x000fe2000fffe0ff */
[C---:B------:R-:W-:Y:S01]  /*0240*/  ISETP.EQ.AND P0, PT, R8.reuse, RZ, PT ;  /* 0x000000ff0800720c */ /* 0x040fe20003f02270 */
[----:B------:R-:W-:Y:S01]  /*0250*/  UIADD3 UR8, UP1, UPT, UR8, 0x4, URZ ;  /* 0x0000000408087890 */ /* 0x000fe2000ff3e0ff */
[C---:B------:R-:W-:Y:S01]  /*0260*/  ISETP.EQ.AND P1, PT, R8.reuse, 0x4, PT ;  /* 0x000000040800780c */ /* 0x040fe20003f22270 */
[----:B------:R-:W-:Y:S01]  /*0270*/  UISETP.NE.AND UP0, UPT, UR4, 0x6, UPT ;  /* 0x000000060400788c */ /* 0x000fe2000bf05270 */
[C---:B------:R-:W-:Y:S01]  /*0280*/  ISETP.EQ.AND P2, PT, R8.reuse, 0x8, PT ;  /* 0x000000080800780c */ /* 0x040fe20003f42270 */
[----:B------:R-:W-:Y:S01]  /*0290*/  UIADD3.X UR9, UPT, UPT, URZ, UR9, URZ, UP1, !UPT ;  /* 0x00000009ff097290 */ /* 0x000fe20008ffe4ff */
[C---:B------:R-:W-:Y:S02]  /*02a0*/  ISETP.EQ.AND P3, PT, R8.reuse, 0xc, PT ;  /* 0x0000000c0800780c */ /* 0x040fe40003f62270 */
[----:B------:R-:W-:-:S02]  /*02b0*/  ISETP.EQ.AND P4, PT, R8, 0x10, PT ;  /* 0x000000100800780c */ /* 0x000fc40003f82270 */
[C---:B------:R-:W-:Y:S01]  /*02c0*/  ISETP.EQ.AND P5, PT, R8.reuse, 0x14, PT ;  /* 0x000000140800780c */ /* 0x040fe20003fa2270 */
[----:B------:R-:W-:Y:S02]  /*02d0*/  VIADD R8, R8, 0x4 ;  /* 0x0000000408087836 */ /* 0x000fe40000000000 */
[----:B--2---:R-:W-:-:S03]  /*02e0*/  IMAD.WIDE.U32 R4, R4, R3, RZ ;  /* 0x0000000304047225 */ /* 0x004fc600078e00ff */
[----:B------:R-:W-:-:S04]  /*02f0*/  IADD3 R4, P6, PT, R4, R11, RZ ;  /* 0x0000000b04047210 */ /* 0x000fc80007fde0ff */
[----:B------:R-:W-:Y:S01]  /*0300*/  IADD3.X R11, PT, PT, R5, UR5, RZ, P6, !PT ;  /* 0x00000005050b7c10 */ /* 0x000fe2000b7fe4ff */
[--C-:B------:R-:W-:Y:S01]  /*0310*/  @P0 IMAD.MOV.U32 R9, RZ, RZ, R4.reuse ;  /* 0x000000ffff090224 */ /* 0x100fe200078e0004 */
[----:B------:R-:W-:Y:S01]  /*0320*/  @P4 MOV R14, R4 ;  /* 0x00000004000e4202 */ /* 0x000fe20000000f00 */
[--C-:B------:R-:W-:Y:S02]  /*0330*/  @P1 IMAD.MOV.U32 R10, RZ, RZ, R4.reuse ;  /* 0x000000ffff0a1224 */ /* 0x100fe400078e0004 */
[--C-:B------:R-:W-:Y:S02]  /*0340*/  @P2 IMAD.MOV.U32 R12, RZ, RZ, R4.reuse ;  /* 0x000000ffff0c2224 */ /* 0x100fe400078e0004 */
[--C-:B------:R-:W-:Y:S02]  /*0350*/  @P3 IMAD.MOV.U32 R13, RZ, RZ, R4.reuse ;  /* 0x000000ffff0d3224 */ /* 0x100fe400078e0004 */
[----:B------:R-:W-:Y:S01]  /*0360*/  @P5 IMAD.MOV.U32 R15, RZ, RZ, R4 ;  /* 0x000000ffff0f5224 */ /* 0x000fe200078e0004 */
[----:B------:R-:W-:Y:S06]  /*0370*/  BRA.U UP0, `(.L_x_2) ;  /* 0xfffffffd00a07547 */ /* 0x000fec000b83ffff */
[----:B------:R-:W-:Y:S01]  /*0380*/  SHF.R.U32.HI R3, RZ, 0x17, R0 ;  /* 0x00000017ff037819 */ /* 0x000fe20000011600 */
[----:B------:R-:W-:Y:S03]  /*0390*/  BSSY.RECONVERGENT B1, `(.L_x_3) ;  /* 0x0000029000017945 */ /* 0x000fe60003800200 */
[C---:B------:R-:W-:Y:S02]  /*03a0*/  LOP3.LUT R4, R3.reuse, 0xe0, RZ, 0xc0, !PT ;  /* 0x000000e003047812 */ /* 0x040fe400078ec0ff */
[----:B------:R-:W-:-:S03]  /*03b0*/  LOP3.LUT P6, RZ, R3, 0x1f, RZ, 0xc0, !PT ;  /* 0x0000001f03ff7812 */ /* 0x000fc600078cc0ff */
[----:B------:R-:W-:-:S05]  /*03c0*/  VIADD R4, R4, 0xffffff80 ;  /* 0xffffff8004047836 */ /* 0x000fca0000000000 */
[----:B------:R-:W-:-:S05]  /*03d0*/  SHF.R.U32.HI R4, RZ, 0x5, R4 ;  /* 0x00000005ff047819 */ /* 0x000fca0000011604 */
[----:B------:R-:W-:-:S05]  /*03e0*/  IMAD.U32 R6, R4, -0x4, RZ ;  /* 0xfffffffc04067824 */ /* 0x000fca00078e00ff */
[C---:B------:R-:W-:Y:S02]  /*03f0*/  ISETP.EQ.AND P3, PT, R6.reuse, -0x18, PT ;  /* 0xffffffe80600780c */ /* 0x040fe40003f62270 */
[C---:B------:R-:W-:Y:S02]  /*0400*/  ISETP.EQ.AND P4, PT, R6.reuse, -0x14, PT ;  /* 0xffffffec0600780c */ /* 0x040fe40003f82270 */
[C---:B------:R-:W-:Y:S02]  /*0410*/  ISETP.EQ.AND P2, PT, R6.reuse, -0x10, PT ;  /* 0xfffffff00600780c */ /* 0x040fe40003f42270 */
[C---:B------:R-:W-:Y:S02]  /*0420*/  ISETP.EQ.AND P1, PT, R6.reuse, -0xc, PT ;  /* 0xfffffff40600780c */ /* 0x040fe40003f22270 */
[C---:B------:R-:W-:Y:S02]  /*0430*/  ISETP.EQ.AND P0, PT, R6.reuse, -0x8, PT ;  /* 0xfffffff80600780c */ /* 0x040fe40003f02270 */
[----:B------:R-:W-:-:S03]  /*0440*/  ISETP.EQ.AND P5, PT, R6, RZ, PT ;  /* 0x000000ff0600720c */ /* 0x000fc60003fa2270 */
[----:B------:R-:W-:Y:S02]  /*0450*/  @P3 MOV R4, R9 ;  /* 0x0000000900043202 */ /* 0x000fe40000000f00 */
[C---:B------:R-:W-:Y:S01]  /*0460*/  ISETP.EQ.AND P3, PT, R6.reuse, -0x4, PT ;  /* 0xfffffffc0600780c */ /* 0x040fe20003f62270 */
[----:B------:R-:W-:Y:S02]  /*0470*/  @P4 IMAD.MOV.U32 R5, RZ, RZ, R9 ;  /* 0x000000ffff054224 */ /* 0x000fe400078e0009 */
[----:B------:R-:W-:Y:S01]  /*0480*/  @P4 IMAD.MOV.U32 R4, RZ, RZ, R10 ;  /* 0x000000ffff044224 */ /* 0x000fe200078e000a */
[----:B------:R-:W-:Y:S01]  /*0490*/  ISETP.EQ.AND P4, PT, R6, 0x4, PT ;  /* 0x000000040600780c */ /* 0x000fe20003f82270 */
[----:B------:R-:W-:Y:S02]  /*04a0*/  @P2 IMAD.MOV.U32 R4, RZ, RZ, R12 ;  /* 0x000000ffff042224 */ /* 0x000fe400078e000c */
[----:B------:R-:W-:Y:S02]  /*04b0*/  @P1 IMAD.MOV.U32 R4, RZ, RZ, R13 ;  /* 0x000000ffff041224 */ /* 0x000fe400078e000d */
[----:B------:R-:W-:-:S02]  /*04c0*/  @P0 IMAD.MOV.U32 R4, RZ, RZ, R14 ;  /* 0x000000ffff040224 */ /* 0x000fc400078e000e */
[----:B------:R-:W-:Y:S01]  /*04d0*/  @P2 IMAD.MOV.U32 R5, RZ, RZ, R10 ;  /* 0x000000ffff052224 */ /* 0x000fe200078e000a */
[----:B------:R-:W-:Y:S01]  /*04e0*/  @P1 MOV R5, R12 ;  /* 0x0000000c00051202 */ /* 0x000fe20000000f00 */
[----:B------:R-:W-:Y:S01]  /*04f0*/  @P0 IMAD.MOV.U32 R5, RZ, RZ, R13 ;  /* 0x000000ffff050224 */ /* 0x000fe200078e000d */
[----:B------:R-:W-:Y:S01]  /*0500*/  @P3 MOV R4, R15 ;  /* 0x0000000f00043202 */ /* 0x000fe20000000f00 */
[----:B------:R-:W-:Y:S02]  /*0510*/  @P5 IMAD.MOV.U32 R4, RZ, RZ, R11 ;  /* 0x000000ffff045224 */ /* 0x000fe400078e000b */
[----:B------:R-:W-:Y:S02]  /*0520*/  @P3 IMAD.MOV.U32 R5, RZ, RZ, R14 ;  /* 0x000000ffff053224 */ /* 0x000fe400078e000e */
[----:B------:R-:W-:Y:S02]  /*0530*/  @P5 IMAD.MOV.U32 R5, RZ, RZ, R15 ;  /* 0x000000ffff055224 */ /* 0x000fe400078e000f */
[----:B------:R-:W-:-:S02]  /*0540*/  @P4 IMAD.MOV.U32 R5, RZ, RZ, R11 ;  /* 0x000000ffff054224 */ /* 0x000fc400078e000b */
[----:B------:R-:W-:Y:S01]  /*0550*/  IMAD.MOV.U32 R8, RZ, RZ, R4 ;  /* 0x000000ffff087224 */ /* 0x000fe200078e0004 */
[----:B------:R-:W-:Y:S06]  /*0560*/  @!P6 BRA `(.L_x_4) ;  /* 0x00000000002ce947 */ /* 0x000fec0003800000 */
[----:B------:R-:W-:Y:S01]  /*0570*/  @P2 MOV R4, R9 ;  /* 0x0000000900042202 */ /* 0x000fe20000000f00 */
[----:B------:R-:W-:Y:S01]  /*0580*/  @P1 IMAD.MOV.U32 R4, RZ, RZ, R10 ;  /* 0x000000ffff041224 */ /* 0x000fe200078e000a */
[----:B------:R-:W-:Y:S01]  /*0590*/  LOP3.LUT R3, R3, 0x1f, RZ, 0xc0, !PT ;  /* 0x0000001f03037812 */ /* 0x000fe200078ec0ff */
[----:B------:R-:W-:Y:S01]  /*05a0*/  @P0 IMAD.MOV.U32 R4, RZ, RZ, R12 ;  /* 0x000000ffff040224 */ /* 0x000fe200078e000c */
[----:B------:R-:W-:Y:S01]  /*05b0*/  ISETP.EQ.AND P0, PT, R6, 0x8, PT ;  /* 0x000000080600780c */ /* 0x000fe20003f02270 */
[----:B------:R-:W-:Y:S01]  /*05c0*/  @P3 IMAD.MOV.U32 R4, RZ, RZ, R13 ;  /* 0x000000ffff043224 */ /* 0x000fe200078e000d */
[----:B------:R-:W-:Y:S01]  /*05d0*/  SHF.L.W.U32.HI R8, R5, R3, R8 ;  /* 0x0000000305087219 */ /* 0x000fe20000010e08 */
[----:B------:R-:W-:Y:S01]  /*05e0*/  @P5 IMAD.MOV.U32 R4, RZ, RZ, R14 ;  /* 0x000000ffff045224 */ /* 0x000fe200078e000e */
[----:B------:R-:W-:-:S09]  /*05f0*/  @P4 MOV R4, R15 ;  /* 0x0000000f00044202 */ /* 0x000fd20000000f00 */
[----:B------:R-:W-:-:S05]  /*0600*/  @P0 IMAD.MOV.U32 R4, RZ, RZ, R11 ;  /* 0x000000ffff040224 */ /* 0x000fca00078e000b */
[----:B------:R-:W-:-:S07]  /*0610*/  SHF.L.W.U32.HI R5, R4, R3, R5 ;  /* 0x0000000304057219 */ /* 0x000fce0000010e05 */
.L_x_4:
[----:B------:R-:W-:Y:S05]  /*0620*/  BSYNC.RECONVERGENT B1 ;  /* 0x0000000000017941 */ /* 0x000fea0003800200 */
.L_x_3:
[C---:B------:R-:W-:Y:S01]  /*0630*/  SHF.L.W.U32.HI R9, R5.reuse, 0x2, R8 ;  /* 0x0000000205097819 */ /* 0x040fe20000010e08 */
[----:B------:R-:W-:Y:S01]  /*0640*/  IMAD.SHL.U32 R5, R5, 0x4, RZ ;  /* 0x0000000405057824 */ /* 0x000fe200078e00ff */
[----:B------:R-:W-:Y:S01]  /*0650*/  UMOV UR4, 0x54442d19 ;  /* 0x54442d1900047882 */ /* 0x000fe20000000000 */
[----:B------:R-:W-:Y:S01]  /*0660*/  UMOV UR5, 0x3bf921fb ;  /* 0x3bf921fb00057882 */ /* 0x000fe20000000000 */
[----:B------:R-:W-:Y:S02]  /*0670*/  SHF.R.S32.HI R4, RZ, 0x1f, R9 ;  /* 0x0000001fff047819 */ /* 0x000fe40000011409 */
[----:B------:R-:W-:Y:S02]  /*0680*/  ISETP.GE.AND P0, PT, R0, RZ, PT ;  /* 0x000000ff0000720c */ /* 0x000fe40003f06270 */
[C---:B------:R-:W-:Y:S02]  /*0690*/  LOP3.LUT R6, R4.reuse, R5, RZ, 0x3c, !PT ;  /* 0x0000000504067212 */ /* 0x040fe400078e3cff */
[----:B------:R-:W-:-:S02]  /*06a0*/  LOP3.LUT R7, R4, R9, RZ, 0x3c, !PT ;  /* 0x0000000904077212 */ /* 0x000fc400078e3cff */
[----:B------:R-:W-:Y:S02]  /*06b0*/  SHF.R.U32.HI R3, RZ, 0x1e, R8 ;  /* 0x0000001eff037819 */ /* 0x000fe40000011608 */
[----:B------:R-:W0:Y:S01]  /*06c0*/  I2F.F64.S64 R4, R6 ;  /* 0x0000000600047312 */ /* 0x000e220000301c00 */
[C---:B------:R-:W-:Y:S02]  /*06d0*/  LOP3.LUT R0, R9.reuse, R0, RZ, 0x3c, !PT ;  /* 0x0000000009007212 */ /* 0x040fe400078e3cff */
[----:B------:R-:W-:Y:S02]  /*06e0*/  LEA.HI R3, R9, R3, RZ, 0x1 ;  /* 0x0000000309037211 */ /* 0x000fe400078f08ff */
[----:B------:R-:W-:-:S03]  /*06f0*/  ISETP.GE.AND P1, PT, R0, RZ, PT ;  /* 0x000000ff0000720c */ /* 0x000fc60003f26270 */
[----:B------:R-:W-:-:S04]  /*0700*/  IMAD.MOV R0, RZ, RZ, -R3 ;  /* 0x000000ffff007224 */ /* 0x000fc800078e0a03 */
[----:B------:R-:W-:Y:S01]  /*0710*/  @!P0 IMAD.MOV.U32 R3, RZ, RZ, R0 ;  /* 0x000000ffff038224 */ /* 0x000fe200078e0000 */
[----:B0-----:R-:W-:-:S10]  /*0720*/  DMUL R4, R4, UR4 ;  /* 0x0000000404047c28 */ /* 0x001fd40008000000 */
[----:B------:R-:W0:Y:S02]  /*0730*/  F2F.F32.F64 R4, R4 ;  /* 0x0000000400047310 */ /* 0x000e240000301000 */
[----:B0-----:R-:W-:-:S07]  /*0740*/  FSEL R6, -R4, R4, !P1 ;  /* 0x0000000404067208 */ /* 0x001fce0004800100 */
.L_x_1:
[----:B------:R-:W-:Y:S05]  /*0750*/  BSYNC.RECONVERGENT B0 ;  /* 0x0000000000007941 */ /* 0x000fea0003800200 */
.L_x_0:
[----:B------:R-:W-:Y:S01]  /*0760*/  MOV R0, 0x37cbac00 ;  /* 0x37cbac0000007802 */ /* 0x000fe20000000f00 */
[----:B------:R-:W-:Y:S01]  /*0770*/  FMUL R7, R6, R6 ;  /* 0x0000000606077220 */ /* 0x000fe20000400000 */
[----:B------:R-:W-:Y:S01]  /*0780*/  LOP3.LUT R8, R3, 0x1, RZ, 0xc0, !PT ;  /* 0x0000000103087812 */ /* 0x000fe200078ec0ff */
[----:B------:R-:W0:Y:S01]  /*0790*/  LDC.64 R4, c[0x0][0x388] ;  /* 0x0000e200ff047b82 */ /* 0x000e220000000a00 */
[----:B------:R-:W-:Y:S02]  /*07a0*/  IMAD.MOV.U32 R9, RZ, RZ, 0x3effffff ;  /* 0x3effffffff097424 */ /* 0x000fe400078e00ff */
[----:B------:R-:W-:Y:S01]  /*07b0*/  FFMA R0, R7, R0, -0.0013887860113754868507 ;  /* 0xbab607ed07007423 */ /* 0x000fe20000000000 */
[----:B------:R-:W-:Y:S01]  /*07c0*/  ISETP.NE.U32.AND P0, PT, R8, 0x1, PT ;  /* 0x000000010800780c */ /* 0x000fe20003f05070 */
[----:B------:R-:W-:Y:S01]  /*07d0*/  IMAD.MOV.U32 R8, RZ, RZ, 0x3d2aaabb ;  /* 0x3d2aaabbff087424 */ /* 0x000fe200078e00ff */
[----:B------:R-:W-:Y:S02]  /*07e0*/  LOP3.LUT P1, RZ, R3, 0x2, RZ, 0xc0, !PT ;  /* 0x0000000203ff7812 */ /* 0x000fe4000782c0ff */
[----:B------:R-:W-:-:S02]  /*07f0*/  FSEL R0, R0, -0.00019574658654164522886, !P0 ;  /* 0xb94d415300007808 */ /* 0x000fc40004000000 */
[----:B------:R-:W-:Y:S02]  /*0800*/  FSEL R8, R8, 0.0083327032625675201416, !P0 ;  /* 0x3c0885e408087808 */ /* 0x000fe40004000000 */
[----:B------:R-:W-:-:S03]  /*0810*/  FSEL R3, -R9, -0.16666662693023681641, !P0 ;  /* 0xbe2aaaa809037808 */ /* 0x000fc60004000100 */
[----:B------:R-:W-:Y:S01]  /*0820*/  FFMA R8, R7, R0, R8 ;  /* 0x0000000007087223 */ /* 0x000fe20000000008 */
[----:B------:R-:W-:-:S03]  /*0830*/  FSEL R0, R6, 1, P0 ;  /* 0x3f80000006007808 */ /* 0x000fc60000000000 */
[C---:B------:R-:W-:Y:S02]  /*0840*/  FFMA R3, R7.reuse, R8, R3 ;  /* 0x0000000807037223 */ /* 0x040fe40000000003 */
[----:B------:R-:W-:-:S04]  /*0850*/  FFMA R7, R7, R0, RZ ;  /* 0x0000000007077223 */ /* 0x000fc800000000ff */
[----:B------:R-:W-:Y:S01]  /*0860*/  FFMA R3, R7, R3, R0 ;  /* 0x0000000307037223 */ /* 0x000fe20000000000 */
[----:B0-----:R-:W-:-:S04]  /*0870*/  IMAD.WIDE R4, R2, 0x4, R4 ;  /* 0x0000000402047825 */ /* 0x001fc800078e0204 */
[----:B------:R-:W-:-:S05]  /*0880*/  @P1 FADD R3, RZ, -R3 ;  /* 0x80000003ff031221 */ /* 0x000fca0000000000 */
[----:B------:R-:W-:Y:S01]  /*0890*/  STG.E desc[UR6][R4.64], R3 ;  /* 0x0000000304007986 */ /* 0x000fe2000c101906 */
[----:B------:R-:W-:Y:S05]  /*08a0*/  EXIT ;  /* 0x000000000000794d */ /* 0x000fea0003800000 */
.L_x_5:
[----:B------:R-:W-:-:S00]  /*08b0*/  BRA `(.L_x_5) ;  /* 0xfffffffc00fc7947 */ /* 0x000fc0000383ffff */
[----:B------:R-:W-:-:S00]  /*08c0*/  NOP ;  /* 0x0000000000007918 */ /* 0x000fc00000000000 */
        /* <DEDUP_REMOVED lines=11> */
.L_x_6:


//--------------------- .nv.global.init           --------------------------
	.section	.nv.global.init,"aw",@progbits
	.align	4
.nv.global.init:
	.type		__cudart_i2opi_f,@object
	.size		__cudart_i2opi_f,(.L_0 - __cudart_i2opi_f)
__cudart_i2opi_f:
        /*0000*/ 	.byte	0x41, 0x90, 0x43, 0x3c, 0x99, 0x95, 0x62, 0xdb, 0xc0, 0xdd, 0x34, 0xf5, 0xd1, 0x57, 0x27, 0xfc
        /*0010*/ 	.byte	0x29, 0x15, 0x44, 0x4e, 0x6e, 0x83, 0xf9, 0xa2
.L_0:


//--------------------- .nv.shared.reserved.0     --------------------------
	.section	.nv.shared.reserved.0,"aw",@nobits
	.weak		__nv_reservedSMEM_offset_0_alias
	.size		__nv_reservedSMEM_offset_0_alias, 0, 64
	.other		__nv_reservedSMEM_offset_0_alias,@"STO_CUDA_RESERVED_SHARED STV_DEFAULT"
__nv_reservedSMEM_offset_0_alias:
	.zero		0
	.zero		64


//--------------------- .nv.constant0._Z9sineAnglePfS_i --------------------------
	.section	.nv.constant0._Z9sineAnglePfS_i,"a",@progbits
	.sectionflags	@""
	.align	4
.nv.constant0._Z9sineAnglePfS_i:
	.zero		916


//--------------------- SYMBOLS --------------------------

	.type		.nv.reservedSmem.offset0,@object
	.size		.nv.reservedSmem.offset0,0x4
